//
// Generated by NVIDIA NVVM Compiler
//
// Compiler Build ID: CL-36424714
// Cuda compilation tools, release 13.0, V13.0.88
// Based on NVVM 20.0.0
//

.version 9.0
.target sm_100
.address_size 64

	// .globl	_Z9IncrementiPii
// _ZZ9IncrementiPiiE8elements has been demoted
.extern .shared .align 16 .b8 elements[];

.visible .entry _Z9IncrementiPii(
	.param .u32 _Z9IncrementiPii_param_0,
	.param .u64 .ptr .align 1 _Z9IncrementiPii_param_1,
	.param .u32 _Z9IncrementiPii_param_2
)
{
	.reg .pred 	%p<3>;
	.reg .b32 	%r<20>;
	.reg .b64 	%rd<7>;
	// demoted variable
	.shared .align 4 .b8 _ZZ9IncrementiPiiE8elements[4096];
	ld.param.u32 	%r6, [_Z9IncrementiPii_param_0];
	ld.param.u64 	%rd2, [_Z9IncrementiPii_param_1];
	ld.param.u32 	%r5, [_Z9IncrementiPii_param_2];
	cvta.to.global.u64 	%rd3, %rd2;
	mov.u32 	%r7, %ctaid.x;
	mov.u32 	%r8, %ntid.x;
	mov.u32 	%r9, %tid.x;
	mad.lo.s32 	%r10, %r7, %r8, %r9;
	mul.wide.s32 	%rd4, %r10, 4;
	add.s64 	%rd1, %rd3, %rd4;
	ld.global.u32 	%r19, [%rd1];
	shl.b32 	%r11, %r9, 2;
	mov.u32 	%r12, _ZZ9IncrementiPiiE8elements;
	add.s32 	%r2, %r12, %r11;
	st.shared.u32 	[%r2], %r19;
	setp.ge.s32 	%p1, %r10, %r6;
	@%p1 bra 	$L__BB0_4;
	setp.lt.s32 	%p2, %r5, 1;
	@%p2 bra 	$L__BB0_3;
	shl.b32 	%r13, %r5, 1;
	add.s32 	%r14, %r19, %r13;
	add.s32 	%r15, %r5, -1;
	add.s32 	%r16, %r5, -2;
	mul.wide.u32 	%rd5, %r15, %r16;
	shr.u64 	%rd6, %rd5, 1;
	cvt.u32.u64 	%r17, %rd6;
	add.s32 	%r18, %r14, %r17;
	add.s32 	%r19, %r18, -1;
	st.shared.u32 	[%r2], %r19;
$L__BB0_3:
	st.global.u32 	[%rd1], %r19;
$L__BB0_4:
	ret;

}
	// .globl	_Z12AddIncrementiPiS_i
.visible .entry _Z12AddIncrementiPiS_i(
	.param .u32 _Z12AddIncrementiPiS_i_param_0,
	.param .u64 .ptr .align 1 _Z12AddIncrementiPiS_i_param_1,
	.param .u64 .ptr .align 1 _Z12AddIncrementiPiS_i_param_2,
	.param .u32 _Z12AddIncrementiPiS_i_param_3
)
{
	.reg .pred 	%p<3>;
	.reg .b32 	%r<22>;
	.reg .b64 	%rd<10>;

	ld.param.u32 	%r7, [_Z12AddIncrementiPiS_i_param_0];
	ld.param.u64 	%rd2, [_Z12AddIncrementiPiS_i_param_1];
	ld.param.u64 	%rd3, [_Z12AddIncrementiPiS_i_param_2];
	ld.param.u32 	%r6, [_Z12AddIncrementiPiS_i_param_3];
	cvta.to.global.u64 	%rd4, %rd3;
	cvta.to.global.u64 	%rd5, %rd2;
	mov.u32 	%r8, %ctaid.x;
	mov.u32 	%r9, %ntid.x;
	mov.u32 	%r10, %tid.x;
	mad.lo.s32 	%r11, %r8, %r9, %r10;
	mul.wide.s32 	%rd6, %r11, 4;
	add.s64 	%rd1, %rd5, %rd6;
	ld.global.u32 	%r21, [%rd1];
	shl.b32 	%r12, %r10, 2;
	mov.u32 	%r13, elements;
	add.s32 	%r2, %r13, %r12;
	st.shared.u32 	[%r2], %r21;
	add.s64 	%rd7, %rd4, %rd6;
	ld.global.u32 	%r3, [%rd7];
	st.shared.u32 	[%r2+4096], %r3;
	setp.ge.s32 	%p1, %r11, %r7;
	@%p1 bra 	$L__BB1_4;
	setp.lt.s32 	%p2, %r6, 1;
	@%p2 bra 	$L__BB1_3;
	add.s32 	%r14, %r3, %r21;
	add.s32 	%r15, %r6, -1;
	add.s32 	%r16, %r3, 2;
	mad.lo.s32 	%r17, %r15, %r16, %r14;
	add.s32 	%r18, %r6, -2;
	mul.wide.u32 	%rd8, %r15, %r18;
	shr.u64 	%rd9, %rd8, 1;
	cvt.u32.u64 	%r19, %rd9;
	add.s32 	%r20, %r17, %r19;
	add.s32 	%r21, %r20, 1;
	st.shared.u32 	[%r2], %r21;
$L__BB1_3:
	st.global.u32 	[%rd1], %r21;
$L__BB1_4:
	ret;

}
	// .globl	_Z20AddIncrementWoSharediPiS_i
.visible .entry _Z20AddIncrementWoSharediPiS_i(
	.param .u32 _Z20AddIncrementWoSharediPiS_i_param_0,
	.param .u64 .ptr .align 1 _Z20AddIncrementWoSharediPiS_i_param_1,
	.param .u64 .ptr .align 1 _Z20AddIncrementWoSharediPiS_i_param_2,
	.param .u32 _Z20AddIncrementWoSharediPiS_i_param_3
)
{
	.reg .pred 	%p<12>;
	.reg .b32 	%r<212>;
	.reg .b64 	%rd<8>;

	ld.param.u32 	%r60, [_Z20AddIncrementWoSharediPiS_i_param_0];
	ld.param.u64 	%rd3, [_Z20AddIncrementWoSharediPiS_i_param_1];
	ld.param.u64 	%rd4, [_Z20AddIncrementWoSharediPiS_i_param_2];
	ld.param.u32 	%r59, [_Z20AddIncrementWoSharediPiS_i_param_3];
	mov.u32 	%r61, %ctaid.x;
	mov.u32 	%r62, %ntid.x;
	mov.u32 	%r63, %tid.x;
	mad.lo.s32 	%r1, %r61, %r62, %r63;
	setp.ge.s32 	%p1, %r1, %r60;
	setp.lt.s32 	%p2, %r59, 1;
	or.pred  	%p3, %p1, %p2;
	@%p3 bra 	$L__BB2_14;
	cvta.to.global.u64 	%rd5, %rd4;
	cvta.to.global.u64 	%rd6, %rd3;
	mul.wide.s32 	%rd7, %r1, 4;
	add.s64 	%rd1, %rd5, %rd7;
	add.s64 	%rd2, %rd6, %rd7;
	add.s32 	%r65, %r59, -1;
	and.b32  	%r2, %r59, 15;
	setp.lt.u32 	%p4, %r65, 15;
	mov.b32 	%r207, 1;
	@%p4 bra 	$L__BB2_5;
	ld.global.u32 	%r204, [%rd2];
	and.b32  	%r83, %r59, 2147483632;
	neg.s32 	%r202, %r83;
	mov.b32 	%r205, 1;
	mov.b32 	%r203, 0;
	mov.b32 	%r201, 136;
	mov.b32 	%r200, 120;
	mov.b32 	%r199, 105;
	mov.b32 	%r198, 91;
	mov.b32 	%r197, 78;
	mov.b32 	%r196, 66;
	mov.b32 	%r195, 55;
	mov.b32 	%r194, 45;
	mov.b32 	%r193, 36;
	mov.b32 	%r192, 28;
	mov.b32 	%r191, 21;
	mov.b32 	%r190, 15;
	mov.b32 	%r189, 10;
	mov.b32 	%r188, 6;
	mov.b32 	%r187, 3;
$L__BB2_3:
	.pragma "nounroll";
	ld.global.u32 	%r84, [%rd1];
	add.s32 	%r85, %r204, %r84;
	add.s32 	%r86, %r203, %r85;
	add.s32 	%r87, %r86, 1;
	st.global.u32 	[%rd2], %r87;
	ld.global.u32 	%r88, [%rd1];
	add.s32 	%r89, %r85, %r88;
	add.s32 	%r90, %r187, %r89;
	st.global.u32 	[%rd2], %r90;
	ld.global.u32 	%r91, [%rd1];
	add.s32 	%r92, %r89, %r91;
	add.s32 	%r93, %r188, %r92;
	st.global.u32 	[%rd2], %r93;
	ld.global.u32 	%r94, [%rd1];
	add.s32 	%r95, %r92, %r94;
	add.s32 	%r96, %r189, %r95;
	st.global.u32 	[%rd2], %r96;
	ld.global.u32 	%r97, [%rd1];
	add.s32 	%r98, %r95, %r97;
	add.s32 	%r99, %r190, %r98;
	st.global.u32 	[%rd2], %r99;
	ld.global.u32 	%r100, [%rd1];
	add.s32 	%r101, %r98, %r100;
	add.s32 	%r102, %r191, %r101;
	st.global.u32 	[%rd2], %r102;
	ld.global.u32 	%r103, [%rd1];
	add.s32 	%r104, %r101, %r103;
	add.s32 	%r105, %r192, %r104;
	st.global.u32 	[%rd2], %r105;
	ld.global.u32 	%r106, [%rd1];
	add.s32 	%r107, %r104, %r106;
	add.s32 	%r108, %r193, %r107;
	st.global.u32 	[%rd2], %r108;
	ld.global.u32 	%r109, [%rd1];
	add.s32 	%r110, %r107, %r109;
	add.s32 	%r111, %r194, %r110;
	st.global.u32 	[%rd2], %r111;
	ld.global.u32 	%r112, [%rd1];
	add.s32 	%r113, %r110, %r112;
	add.s32 	%r114, %r195, %r113;
	st.global.u32 	[%rd2], %r114;
	ld.global.u32 	%r115, [%rd1];
	add.s32 	%r116, %r113, %r115;
	add.s32 	%r117, %r196, %r116;
	st.global.u32 	[%rd2], %r117;
	ld.global.u32 	%r118, [%rd1];
	add.s32 	%r119, %r116, %r118;
	add.s32 	%r120, %r197, %r119;
	st.global.u32 	[%rd2], %r120;
	ld.global.u32 	%r121, [%rd1];
	add.s32 	%r122, %r119, %r121;
	add.s32 	%r123, %r198, %r122;
	st.global.u32 	[%rd2], %r123;
	ld.global.u32 	%r124, [%rd1];
	add.s32 	%r125, %r122, %r124;
	add.s32 	%r126, %r199, %r125;
	st.global.u32 	[%rd2], %r126;
	ld.global.u32 	%r127, [%rd1];
	add.s32 	%r128, %r125, %r127;
	add.s32 	%r129, %r200, %r128;
	st.global.u32 	[%rd2], %r129;
	ld.global.u32 	%r130, [%rd1];
	add.s32 	%r131, %r205, %r130;
	add.s32 	%r132, %r131, %r129;
	add.s32 	%r204, %r132, 15;
	add.s32 	%r133, %r128, %r130;
	add.s32 	%r134, %r201, %r133;
	st.global.u32 	[%rd2], %r134;
	add.s32 	%r205, %r205, 16;
	add.s32 	%r203, %r203, 16;
	add.s32 	%r202, %r202, 16;
	add.s32 	%r201, %r201, 256;
	add.s32 	%r200, %r200, 240;
	add.s32 	%r199, %r199, 224;
	add.s32 	%r198, %r198, 208;
	add.s32 	%r197, %r197, 192;
	add.s32 	%r196, %r196, 176;
	add.s32 	%r195, %r195, 160;
	add.s32 	%r194, %r194, 144;
	add.s32 	%r193, %r193, 128;
	add.s32 	%r192, %r192, 112;
	add.s32 	%r191, %r191, 96;
	add.s32 	%r190, %r190, 80;
	add.s32 	%r189, %r189, 64;
	add.s32 	%r188, %r188, 48;
	add.s32 	%r187, %r187, 32;
	setp.ne.s32 	%p5, %r202, 0;
	@%p5 bra 	$L__BB2_3;
	add.s32 	%r207, %r203, 1;
$L__BB2_5:
	setp.eq.s32 	%p6, %r2, 0;
	@%p6 bra 	$L__BB2_14;
	and.b32  	%r45, %r59, 7;
	setp.lt.u32 	%p7, %r2, 8;
	@%p7 bra 	$L__BB2_8;
	ld.global.u32 	%r135, [%rd1];
	add.s32 	%r136, %r135, %r207;
	ld.global.u32 	%r137, [%rd2];
	add.s32 	%r138, %r136, %r137;
	st.global.u32 	[%rd2], %r138;
	ld.global.u32 	%r139, [%rd1];
	add.s32 	%r140, %r207, %r139;
	add.s32 	%r141, %r140, %r138;
	add.s32 	%r142, %r141, 1;
	st.global.u32 	[%rd2], %r142;
	ld.global.u32 	%r143, [%rd1];
	add.s32 	%r144, %r207, %r143;
	add.s32 	%r145, %r144, %r142;
	add.s32 	%r146, %r145, 2;
	st.global.u32 	[%rd2], %r146;
	ld.global.u32 	%r147, [%rd1];
	add.s32 	%r148, %r207, %r147;
	add.s32 	%r149, %r148, %r146;
	add.s32 	%r150, %r149, 3;
	st.global.u32 	[%rd2], %r150;
	ld.global.u32 	%r151, [%rd1];
	add.s32 	%r152, %r207, %r151;
	add.s32 	%r153, %r152, %r150;
	add.s32 	%r154, %r153, 4;
	st.global.u32 	[%rd2], %r154;
	ld.global.u32 	%r155, [%rd1];
	add.s32 	%r156, %r207, %r155;
	add.s32 	%r157, %r156, %r154;
	add.s32 	%r158, %r157, 5;
	st.global.u32 	[%rd2], %r158;
	ld.global.u32 	%r159, [%rd1];
	add.s32 	%r160, %r207, %r159;
	add.s32 	%r161, %r160, %r158;
	add.s32 	%r162, %r161, 6;
	st.global.u32 	[%rd2], %r162;
	ld.global.u32 	%r163, [%rd1];
	add.s32 	%r164, %r207, %r163;
	add.s32 	%r165, %r164, %r162;
	add.s32 	%r166, %r165, 7;
	st.global.u32 	[%rd2], %r166;
	add.s32 	%r207, %r207, 8;
$L__BB2_8:
	setp.eq.s32 	%p8, %r45, 0;
	@%p8 bra 	$L__BB2_14;
	and.b32  	%r48, %r59, 3;
	setp.lt.u32 	%p9, %r45, 4;
	@%p9 bra 	$L__BB2_11;
	ld.global.u32 	%r167, [%rd1];
	add.s32 	%r168, %r167, %r207;
	ld.global.u32 	%r169, [%rd2];
	add.s32 	%r170, %r168, %r169;
	st.global.u32 	[%rd2], %r170;
	ld.global.u32 	%r171, [%rd1];
	add.s32 	%r172, %r207, %r171;
	add.s32 	%r173, %r172, %r170;
	add.s32 	%r174, %r173, 1;
	st.global.u32 	[%rd2], %r174;
	ld.global.u32 	%r175, [%rd1];
	add.s32 	%r176, %r207, %r175;
	add.s32 	%r177, %r176, %r174;
	add.s32 	%r178, %r177, 2;
	st.global.u32 	[%rd2], %r178;
	ld.global.u32 	%r179, [%rd1];
	add.s32 	%r180, %r207, %r179;
	add.s32 	%r181, %r180, %r178;
	add.s32 	%r182, %r181, 3;
	st.global.u32 	[%rd2], %r182;
	add.s32 	%r207, %r207, 4;
$L__BB2_11:
	setp.eq.s32 	%p10, %r48, 0;
	@%p10 bra 	$L__BB2_14;
	ld.global.u32 	%r210, [%rd2];
	neg.s32 	%r209, %r48;
$L__BB2_13:
	.pragma "nounroll";
	ld.global.u32 	%r183, [%rd1];
	add.s32 	%r184, %r183, %r207;
	add.s32 	%r56, %r184, %r210;
	add.s32 	%r185, %r210, %r183;
	add.s32 	%r186, %r207, %r185;
	st.global.u32 	[%rd2], %r186;
	add.s32 	%r207, %r207, 1;
	add.s32 	%r209, %r209, 1;
	setp.ne.s32 	%p11, %r209, 0;
	mov.u32 	%r210, %r56;
	@%p11 bra 	$L__BB2_13;
$L__BB2_14:
	ret;

}


// ===== COMPILED SASS (sm_100) =====

	.target	sm_100

	.elftype	@"ET_EXEC"


//--------------------- .note.nv.tkinfo           --------------------------
	.section	.note.nv.tkinfo,"",@"SHT_NOTE"
	.sectionflags	@"SHF_NOTE_NV_TKINFO"
	.tkinfo
        /*0018*/ 	.word	0x00000002
        /*0030*/ 	.string	""
        /*0030*/ 	.string	"ptxas"
        /*0030*/ 	.string	"Cuda compilation tools, release 13.0, V13.0.88"
        /*0030*/ 	.string	"Build cuda_13.0.r13.0/compiler.36424714_0"
        /*0030*/ 	.string	"-arch sm_100 -m 64 "



//--------------------- .note.nv.cuinfo           --------------------------
	.section	.note.nv.cuinfo,"",@"SHT_NOTE"
	.sectionflags	@"SHF_NOTE_NV_CUINFO"
        /*0018*/ 	.short	0x0002
        /*001a*/ 	.short	0x0064
        /*001c*/ 	.short	0x0082
	.zero		2


//--------------------- .nv.info                  --------------------------
	.section	.nv.info,"",@"SHT_CUDA_INFO"
	.align	4


	//----- nvinfo : EIATTR_REGCOUNT
	.align		4
        /*0000*/ 	.byte	0x04, 0x2f
        /*0002*/ 	.short	(.L_1 - .L_0)
	.align		4
.L_0:
        /*0004*/ 	.word	index@(_Z9IncrementiPii)
        /*0008*/ 	.word	0x0000000c


	//----- nvinfo : EIATTR_FRAME_SIZE
	.align		4
.L_1:
        /*000c*/ 	.byte	0x04, 0x11
        /*000e*/ 	.short	(.L_3 - .L_2)
	.align		4
.L_2:
        /*0010*/ 	.word	index@(_Z9IncrementiPii)
        /*0014*/ 	.word	0x00000000


	//----- nvinfo : EIATTR_REGCOUNT
	.align		4
.L_3:
        /*0018*/ 	.byte	0x04, 0x2f
        /*001a*/ 	.short	(.L_5 - .L_4)
	.align		4
.L_4:
        /*001c*/ 	.word	index@(_Z12AddIncrementiPiS_i)
        /*0020*/ 	.word	0x0000000c


	//----- nvinfo : EIATTR_FRAME_SIZE
	.align		4
.L_5:
        /*0024*/ 	.byte	0x04, 0x11
        /*0026*/ 	.short	(.L_7 - .L_6)
	.align		4
.L_6:
        /*0028*/ 	.word	index@(_Z12AddIncrementiPiS_i)
        /*002c*/ 	.word	0x00000000


	//----- nvinfo : EIATTR_REGCOUNT
	.align		4
.L_7:
        /*0030*/ 	.byte	0x04, 0x2f
        /*0032*/ 	.short	(.L_9 - .L_8)
	.align		4
.L_8:
        /*0034*/ 	.word	index@(_Z20AddIncrementWoSharediPiS_i)
        /*0038*/ 	.word	0x00000012


	//----- nvinfo : EIATTR_FRAME_SIZE
	.align		4
.L_9:
        /*003c*/ 	.byte	0x04, 0x11
        /*003e*/ 	.short	(.L_11 - .L_10)
	.align		4
.L_10:
        /*0040*/ 	.word	index@(_Z20AddIncrementWoSharediPiS_i)
        /*0044*/ 	.word	0x00000000


	//----- nvinfo : EIATTR_MIN_STACK_SIZE
	.align		4
.L_11:
        /*0048*/ 	.byte	0x04, 0x12
        /*004a*/ 	.short	(.L_13 - .L_12)
	.align		4
.L_12:
        /*004c*/ 	.word	index@(_Z20AddIncrementWoSharediPiS_i)
        /*0050*/ 	.word	0x00000000


	//----- nvinfo : EIATTR_MIN_STACK_SIZE
	.align		4
.L_13:
        /*0054*/ 	.byte	0x04, 0x12
        /*0056*/ 	.short	(.L_15 - .L_14)
	.align		4
.L_14:
        /*0058*/ 	.word	index@(_Z12AddIncrementiPiS_i)
        /*005c*/ 	.word	0x00000000


	//----- nvinfo : EIATTR_MIN_STACK_SIZE
	.align		4
.L_15:
        /*0060*/ 	.byte	0x04, 0x12
        /*0062*/ 	.short	(.L_17 - .L_16)
	.align		4
.L_16:
        /*0064*/ 	.word	index@(_Z9IncrementiPii)
        /*0068*/ 	.word	0x00000000
.L_17:


//--------------------- .nv.compat                --------------------------
	.section	.nv.compat,"",@"SHT_CUDA_COMPAT_INFO"
	.align	4
        /*0000*/ 	.byte	0x02, 0x09, 0x00, 0x00, 0x02, 0x02, 0x01, 0x00, 0x02, 0x05, 0x05, 0x00, 0x03, 0x07, 0x01, 0x01
        /*0010*/ 	.byte	0x02, 0x03, 0x00, 0x00, 0x02, 0x06, 0x01, 0x00, 0x04, 0x0b, 0x08, 0x00, 0x09, 0x00, 0x00, 0x00
        /*0020*/ 	.byte	0x00, 0x00, 0x00, 0x00


//--------------------- .nv.info._Z20AddIncrementWoSharediPiS_i --------------------------
	.section	.nv.info._Z20AddIncrementWoSharediPiS_i,"",@"SHT_CUDA_INFO"
	.sectionflags	@""
	.align	4


	//----- nvinfo : EIATTR_CUDA_API_VERSION
	.align		4
        /*0000*/ 	.byte	0x04, 0x37
        /*0002*/ 	.short	(.L_19 - .L_18)
.L_18:
        /*0004*/ 	.word	0x00000082


	//----- nvinfo : EIATTR_KPARAM_INFO
	.align		4
.L_19:
        /*0008*/ 	.byte	0x04, 0x17
        /*000a*/ 	.short	(.L_21 - .L_20)
.L_20:
        /*000c*/ 	.word	0x00000000
        /*0010*/ 	.short	0x0003
        /*0012*/ 	.short	0x0018
        /*0014*/ 	.byte	0x00, 0xf0, 0x11, 0x00


	//----- nvinfo : EIATTR_KPARAM_INFO
	.align		4
.L_21:
        /*0018*/ 	.byte	0x04, 0x17
        /*001a*/ 	.short	(.L_23 - .L_22)
.L_22:
        /*001c*/ 	.word	0x00000000
        /*0020*/ 	.short	0x0002
        /*0022*/ 	.short	0x0010
        /*0024*/ 	.byte	0x00, 0xf5, 0x21, 0x00


	//----- nvinfo : EIATTR_KPARAM_INFO
	.align		4
.L_23:
        /*0028*/ 	.byte	0x04, 0x17
        /*002a*/ 	.short	(.L_25 - .L_24)
.L_24:
        /*002c*/ 	.word	0x00000000
        /*0030*/ 	.short	0x0001
        /*0032*/ 	.short	0x0008
        /*0034*/ 	.byte	0x00, 0xf5, 0x21, 0x00


	//----- nvinfo : EIATTR_KPARAM_INFO
	.align		4
.L_25:
        /*0038*/ 	.byte	0x04, 0x17
        /*003a*/ 	.short	(.L_27 - .L_26)
.L_26:
        /*003c*/ 	.word	0x00000000
        /*0040*/ 	.short	0x0000
        /*0042*/ 	.short	0x0000
        /*0044*/ 	.byte	0x00, 0xf0, 0x11, 0x00


	//----- nvinfo : EIATTR_SPARSE_MMA_MASK
	.align		4
.L_27:
        /*0048*/ 	.byte	0x03, 0x50
        /*004a*/ 	.short	0x0000


	//----- nvinfo : EIATTR_MAXREG_COUNT
	.align		4
        /*004c*/ 	.byte	0x03, 0x1b
        /*004e*/ 	.short	0x00ff


	//----- nvinfo : EIATTR_MERCURY_ISA_VERSION
	.align		4
        /*0050*/ 	.byte	0x03, 0x5f
        /*0052*/ 	.short	0x0101


	//----- nvinfo : EIATTR_VRC_CTA_INIT_COUNT
	.align		4
        /*0054*/ 	.byte	0x02, 0x4a
	.zero		1
	.zero		1


	//----- nvinfo : EIATTR_EXIT_INSTR_OFFSETS
	.align		4
        /*0058*/ 	.byte	0x04, 0x1c
        /*005a*/ 	.short	(.L_29 - .L_28)


	//   ....[0]....
.L_28:
        /*005c*/ 	.word	0x00000090


	//   ....[1]....
        /*0060*/ 	.word	0x000007f0


	//   ....[2]....
        /*0064*/ 	.word	0x00000a50


	//   ....[3]....
        /*0068*/ 	.word	0x00000bb0


	//   ....[4]....
        /*006c*/ 	.word	0x00000c60


	//----- nvinfo : EIATTR_CBANK_PARAM_SIZE
	.align		4
.L_29:
        /*0070*/ 	.byte	0x03, 0x19
        /*0072*/ 	.short	0x001c


	//----- nvinfo : EIATTR_PARAM_CBANK
	.align		4
        /*0074*/ 	.byte	0x04, 0x0a
        /*0076*/ 	.short	(.L_31 - .L_30)
	.align		4
.L_30:
        /*0078*/ 	.word	index@(.nv.constant0._Z20AddIncrementWoSharediPiS_i)
        /*007c*/ 	.short	0x0380
        /*007e*/ 	.short	0x001c


	//----- nvinfo : EIATTR_SW_WAR
	.align		4
.L_31:
        /*0080*/ 	.byte	0x04, 0x36
        /*0082*/ 	.short	(.L_33 - .L_32)
.L_32:
        /*0084*/ 	.word	0x00000008
.L_33:


//--------------------- .nv.info._Z12AddIncrementiPiS_i --------------------------
	.section	.nv.info._Z12AddIncrementiPiS_i,"",@"SHT_CUDA_INFO"
	.sectionflags	@""
	.align	4


	//----- nvinfo : EIATTR_CUDA_API_VERSION
	.align		4
        /*0000*/ 	.byte	0x04, 0x37
        /*0002*/ 	.short	(.L_35 - .L_34)
.L_34:
        /*0004*/ 	.word	0x00000082


	//----- nvinfo : EIATTR_KPARAM_INFO
	.align		4
.L_35:
        /*0008*/ 	.byte	0x04, 0x17
        /*000a*/ 	.short	(.L_37 - .L_36)
.L_36:
        /*000c*/ 	.word	0x00000000
        /*0010*/ 	.short	0x0003
        /*0012*/ 	.short	0x0018
        /*0014*/ 	.byte	0x00, 0xf0, 0x11, 0x00


	//----- nvinfo : EIATTR_KPARAM_INFO
	.align		4
.L_37:
        /*0018*/ 	.byte	0x04, 0x17
        /*001a*/ 	.short	(.L_39 - .L_38)
.L_38:
        /*001c*/ 	.word	0x00000000
        /*0020*/ 	.short	0x0002
        /*0022*/ 	.short	0x0010
        /*0024*/ 	.byte	0x00, 0xf5, 0x21, 0x00


	//----- nvinfo : EIATTR_KPARAM_INFO
	.align		4
.L_39:
        /*0028*/ 	.byte	0x04, 0x17
        /*002a*/ 	.short	(.L_41 - .L_40)
.L_40:
        /*002c*/ 	.word	0x00000000
        /*0030*/ 	.short	0x0001
        /*0032*/ 	.short	0x0008
        /*0034*/ 	.byte	0x00, 0xf5, 0x21, 0x00


	//----- nvinfo : EIATTR_KPARAM_INFO
	.align		4
.L_41:
        /*0038*/ 	.byte	0x04, 0x17
        /*003a*/ 	.short	(.L_43 - .L_42)
.L_42:
        /*003c*/ 	.word	0x00000000
        /*0040*/ 	.short	0x0000
        /*0042*/ 	.short	0x0000
        /*0044*/ 	.byte	0x00, 0xf0, 0x11, 0x00


	//----- nvinfo : EIATTR_SPARSE_MMA_MASK
	.align		4
.L_43:
        /*0048*/ 	.byte	0x03, 0x50
        /*004a*/ 	.short	0x0000


	//----- nvinfo : EIATTR_MAXREG_COUNT
	.align		4
        /*004c*/ 	.byte	0x03, 0x1b
        /*004e*/ 	.short	0x00ff


	//----- nvinfo : EIATTR_MERCURY_ISA_VERSION
	.align		4
        /*0050*/ 	.byte	0x03, 0x5f
        /*0052*/ 	.short	0x0101


	//----- nvinfo : EIATTR_VRC_CTA_INIT_COUNT
	.align		4
        /*0054*/ 	.byte	0x02, 0x4a
	.zero		1
	.zero		1


	//----- nvinfo : EIATTR_EXIT_INSTR_OFFSETS
	.align		4
        /*0058*/ 	.byte	0x04, 0x1c
        /*005a*/ 	.short	(.L_45 - .L_44)


	//   ....[0]....
.L_44:
        /*005c*/ 	.word	0x00000140


	//   ....[1]....
        /*0060*/ 	.word	0x00000220


	//----- nvinfo : EIATTR_CBANK_PARAM_SIZE
	.align		4
.L_45:
        /*0064*/ 	.byte	0x03, 0x19
        /*0066*/ 	.short	0x001c


	//----- nvinfo : EIATTR_PARAM_CBANK
	.align		4
        /*0068*/ 	.byte	0x04, 0x0a
        /*006a*/ 	.short	(.L_47 - .L_46)
	.align		4
.L_46:
        /*006c*/ 	.word	index@(.nv.constant0._Z12AddIncrementiPiS_i)
        /*0070*/ 	.short	0x0380
        /*0072*/ 	.short	0x001c


	//----- nvinfo : EIATTR_SW_WAR
	.align		4
.L_47:
        /*0074*/ 	.byte	0x04, 0x36
        /*0076*/ 	.short	(.L_49 - .L_48)
.L_48:
        /*0078*/ 	.word	0x00000008
.L_49:


//--------------------- .nv.info._Z9IncrementiPii --------------------------
	.section	.nv.info._Z9IncrementiPii,"",@"SHT_CUDA_INFO"
	.sectionflags	@""
	.align	4


	//----- nvinfo : EIATTR_CUDA_API_VERSION
	.align		4
        /*0000*/ 	.byte	0x04, 0x37
        /*0002*/ 	.short	(.L_51 - .L_50)
.L_50:
        /*0004*/ 	.word	0x00000082


	//----- nvinfo : EIATTR_KPARAM_INFO
	.align		4
.L_51:
        /*0008*/ 	.byte	0x04, 0x17
        /*000a*/ 	.short	(.L_53 - .L_52)
.L_52:
        /*000c*/ 	.word	0x00000000
        /*0010*/ 	.short	0x0002
        /*0012*/ 	.short	0x0010
        /*0014*/ 	.byte	0x00, 0xf0, 0x11, 0x00


	//----- nvinfo : EIATTR_KPARAM_INFO
	.align		4
.L_53:
        /*0018*/ 	.byte	0x04, 0x17
        /*001a*/ 	.short	(.L_55 - .L_54)
.L_54:
        /*001c*/ 	.word	0x00000000
        /*0020*/ 	.short	0x0001
        /*0022*/ 	.short	0x0008
        /*0024*/ 	.byte	0x00, 0xf5, 0x21, 0x00


	//----- nvinfo : EIATTR_KPARAM_INFO
	.align		4
.L_55:
        /*0028*/ 	.byte	0x04, 0x17
        /*002a*/ 	.short	(.L_57 - .L_56)
.L_56:
        /*002c*/ 	.word	0x00000000
        /*0030*/ 	.short	0x0000
        /*0032*/ 	.short	0x0000
        /*0034*/ 	.byte	0x00, 0xf0, 0x11, 0x00


	//----- nvinfo : EIATTR_SPARSE_MMA_MASK
	.align		4
.L_57:
        /*0038*/ 	.byte	0x03, 0x50
        /*003a*/ 	.short	0x0000


	//----- nvinfo : EIATTR_MAXREG_COUNT
	.align		4
        /*003c*/ 	.byte	0x03, 0x1b
        /*003e*/ 	.short	0x00ff


	//----- nvinfo : EIATTR_MERCURY_ISA_VERSION
	.align		4
        /*0040*/ 	.byte	0x03, 0x5f
        /*0042*/ 	.short	0x0101


	//----- nvinfo : EIATTR_VRC_CTA_INIT_COUNT
	.align		4
        /*0044*/ 	.byte	0x02, 0x4a
	.zero		1
	.zero		1


	//----- nvinfo : EIATTR_EXIT_INSTR_OFFSETS
	.align		4
        /*0048*/ 	.byte	0x04, 0x1c
        /*004a*/ 	.short	(.L_59 - .L_58)


	//   ....[0]....
.L_58:
        /*004c*/ 	.word	0x00000100


	//   ....[1]....
        /*0050*/ 	.word	0x000001c0


	//----- nvinfo : EIATTR_CBANK_PARAM_SIZE
	.align		4
.L_59:
        /*0054*/ 	.byte	0x03, 0x19
        /*0056*/ 	.short	0x0014


	//----- nvinfo : EIATTR_PARAM_CBANK
	.align		4
        /*0058*/ 	.byte	0x04, 0x0a
        /*005a*/ 	.short	(.L_61 - .L_60)
	.align		4
.L_60:
        /*005c*/ 	.word	index@(.nv.constant0._Z9IncrementiPii)
        /*0060*/ 	.short	0x0380
        /*0062*/ 	.short	0x0014


	//----- nvinfo : EIATTR_SW_WAR
	.align		4
.L_61:
        /*0064*/ 	.byte	0x04, 0x36
        /*0066*/ 	.short	(.L_63 - .L_62)
.L_62:
        /*0068*/ 	.word	0x00000008
.L_63:


//--------------------- .nv.callgraph             --------------------------
	.section	.nv.callgraph,"",@"SHT_CUDA_CALLGRAPH"
	.align	4
	.sectionentsize	8
	.align		4
        /*0000*/ 	.word	0x00000000
	.align		4
        /*0004*/ 	.word	0xffffffff
	.align		4
        /*0008*/ 	.word	0x00000000
	.align		4
        /*000c*/ 	.word	0xfffffffe
	.align		4
        /*0010*/ 	.word	0x00000000
	.align		4
        /*0014*/ 	.word	0xfffffffd
	.align		4
        /*0018*/ 	.word	0x00000000
	.align		4
        /*001c*/ 	.word	0xfffffffc


//--------------------- .text._Z20AddIncrementWoSharediPiS_i --------------------------
	.section	.text._Z20AddIncrementWoSharediPiS_i,"ax",@progbits
	.align	128
        .global         _Z20AddIncrementWoSharediPiS_i
        .type           _Z20AddIncrementWoSharediPiS_i,@function
        .size           _Z20AddIncrementWoSharediPiS_i,(.L_x_10 - _Z20AddIncrementWoSharediPiS_i)
        .other          _Z20AddIncrementWoSharediPiS_i,@"STO_CUDA_ENTRY STV_DEFAULT"
_Z20AddIncrementWoSharediPiS_i:
.text._Z20AddIncrementWoSharediPiS_i:
[----:B------:R-:W-:Y:S01]  /*0000*/  LDC R1, c[0x0][0x37c] ;  /* 0x0000df00ff017b82 */ /* 0x000fe20000000800 */
[----:B------:R-:W0:Y:S07]  /*0010*/  S2R R2, SR_TID.X ;  /* 0x0000000000027919 */ /* 0x000e2e0000002100 */
[----:B------:R-:W0:Y:S01]  /*0020*/  S2UR UR4, SR_CTAID.X ;  /* 0x00000000000479c3 */ /* 0x000e220000002500 */
[----:B------:R-:W1:Y:S07]  /*0030*/  LDCU UR5, c[0x0][0x380] ;  /* 0x00007000ff0577ac */ /* 0x000e6e0008000800 */
[----:B------:R-:W0:Y:S08]  /*0040*/  LDC R7, c[0x0][0x360] ;  /* 0x0000d800ff077b82 */ /* 0x000e300000000800 */
[----:B------:R-:W2:Y:S01]  /*0050*/  LDC R0, c[0x0][0x398] ;  /* 0x0000e600ff007b82 */ /* 0x000ea20000000800 */
[----:B0-----:R-:W-:Y:S01]  /*0060*/  IMAD R7, R7, UR4, R2 ;  /* 0x0000000407077c24 */ /* 0x001fe2000f8e0202 */
[----:B--2---:R-:W-:-:S04]  /*0070*/  ISETP.GE.AND P0, PT, R0, 0x1, PT ;  /* 0x000000010000780c */ /* 0x004fc80003f06270 */
[----:B-1----:R-:W-:-:S13]  /*0080*/  ISETP.GE.OR P0, PT, R7, UR5, !P0 ;  /* 0x0000000507007c0c */ /* 0x002fda000c706670 */
[----:B------:R-:W-:Y:S05]  /*0090*/  @P0 EXIT ;  /* 0x000000000000094d */ /* 0x000fea0003800000 */
[----:B------:R-:W0:Y:S01]  /*00a0*/  LDC.64 R2, c[0x0][0x390] ;  /* 0x0000e400ff027b82 */ /* 0x000e220000000a00 */
[C---:B------:R-:W-:Y:S01]  /*00b0*/  VIADD R6, R0.reuse, 0xffffffff ;  /* 0xffffffff00067836 */ /* 0x040fe20000000000 */
[----:B------:R-:W1:Y:S01]  /*00c0*/  LDCU.64 UR20, c[0x0][0x358] ;  /* 0x00006b00ff1477ac */ /* 0x000e620008000a00 */
[----:B------:R-:W-:-:S03]  /*00d0*/  LOP3.LUT R10, R0, 0xf, RZ, 0xc0, !PT ;  /* 0x0000000f000a7812 */ /* 0x000fc600078ec0ff */
[----:B------:R-:W-:Y:S01]  /*00e0*/  ISETP.GE.U32.AND P0, PT, R6, 0xf, PT ;  /* 0x0000000f0600780c */ /* 0x000fe20003f06070 */
[----:B------:R-:W-:Y:S01]  /*00f0*/  IMAD.MOV.U32 R6, RZ, RZ, 0x1 ;  /* 0x00000001ff067424 */ /* 0x000fe200078e00ff */
[----:B------:R-:W2:Y:S01]  /*0100*/  LDC.64 R4, c[0x0][0x388] ;  /* 0x0000e200ff047b82 */ /* 0x000ea20000000a00 */
[----:B0-----:R-:W-:-:S04]  /*0110*/  IMAD.WIDE R2, R7, 0x4, R2 ;  /* 0x0000000407027825 */ /* 0x001fc800078e0202 */
[----:B--2---:R-:W-:-:S06]  /*0120*/  IMAD.WIDE R4, R7, 0x4, R4 ;  /* 0x0000000407047825 */ /* 0x004fcc00078e0204 */
[----:B-1----:R-:W-:Y:S05]  /*0130*/  @!P0 BRA `(.L_x_0) ;  /* 0x0000000400a88947 */ /* 0x002fea0003800000 */
[----:B------:R0:W5:Y:S01]  /*0140*/  LDG.E R8, desc[UR20][R4.64] ;  /* 0x0000001404087981 */ /* 0x000162000c1e1900 */
[----:B------:R-:W-:Y:S01]  /*0150*/  LOP3.LUT R7, R0, 0x7ffffff0, RZ, 0xc0, !PT ;  /* 0x7ffffff000077812 */ /* 0x000fe200078ec0ff */
[----:B------:R-:W-:Y:S01]  /*0160*/  IMAD.MOV.U32 R6, RZ, RZ, RZ ;  /* 0x000000ffff067224 */ /* 0x000fe200078e00ff */
[----:B------:R-:W-:Y:S01]  /*0170*/  UMOV UR4, 0x1 ;  /* 0x0000000100047882 */ /* 0x000fe20000000000 */
[----:B------:R-:W-:Y:S01]  /*0180*/  UMOV UR5, 0x88 ;  /* 0x0000008800057882 */ /* 0x000fe20000000000 */
[----:B------:R-:W-:Y:S01]  /*0190*/  UMOV UR6, 0x78 ;  /* 0x0000007800067882 */ /* 0x000fe20000000000 */
[----:B------:R-:W-:Y:S01]  /*01a0*/  IMAD.MOV R7, RZ, RZ, -R7 ;  /* 0x000000ffff077224 */ /* 0x000fe200078e0a07 */
[----:B------:R-:W-:Y:S01]  /*01b0*/  UMOV UR7, 0x69 ;  /* 0x0000006900077882 */ /* 0x000fe20000000000 */
        /* <DEDUP_REMOVED lines=11> */
[----:B0-----:R-:W-:-:S05]  /*0270*/  UMOV UR19, 0x3 ;  /* 0x0000000300137882 */ /* 0x001fca0000000000 */
.L_x_1:
[----:B0-----:R-:W2:Y:S02]  /*0280*/  LDG.E R9, desc[UR20][R2.64] ;  /* 0x0000001402097981 */ /* 0x001ea4000c1e1900 */
[----:B--2--5:R-:W-:-:S04]  /*0290*/  IADD3 R9, PT, PT, R9, R8, RZ ;  /* 0x0000000809097210 */ /* 0x024fc80007ffe0ff */
[----:B------:R-:W-:-:S05]  /*02a0*/  IADD3 R11, PT, PT, R6, 0x1, R9 ;  /* 0x00000001060b7810 */ /* 0x000fca0007ffe009 */
[----:B------:R0:W-:Y:S04]  /*02b0*/  STG.E desc[UR20][R4.64], R11 ;  /* 0x0000000b04007986 */ /* 0x0001e8000c101914 */
[----:B------:R-:W2:Y:S02]  /*02c0*/  LDG.E R8, desc[UR20][R2.64] ;  /* 0x0000001402087981 */ /* 0x000ea4000c1e1900 */
[----:B--2---:R-:W-:-:S04]  /*02d0*/  IMAD.IADD R8, R9, 0x1, R8 ;  /* 0x0000000109087824 */ /* 0x004fc800078e0208 */
[----:B------:R-:W-:-:S05]  /*02e0*/  VIADD R9, R8, UR19 ;  /* 0x0000001308097c36 */ /* 0x000fca0008000000 */
[----:B------:R1:W-:Y:S04]  /*02f0*/  STG.E desc[UR20][R4.64], R9 ;  /* 0x0000000904007986 */ /* 0x0003e8000c101914 */
[----:B------:R-:W2:Y:S02]  /*0300*/  LDG.E R13, desc[UR20][R2.64] ;  /* 0x00000014020d7981 */ /* 0x000ea4000c1e1900 */
[----:B--2---:R-:W-:-:S05]  /*0310*/  IMAD.IADD R13, R8, 0x1, R13 ;  /* 0x00000001080d7824 */ /* 0x004fca00078e020d */
[----:B------:R-:W-:-:S05]  /*0320*/  IADD3 R15, PT, PT, R13, UR18, RZ ;  /* 0x000000120d0f7c10 */ /* 0x000fca000fffe0ff */
[----:B------:R2:W-:Y:S04]  /*0330*/  STG.E desc[UR20][R4.64], R15 ;  /* 0x0000000f04007986 */ /* 0x0005e8000c101914 */
[----:B------:R-:W3:Y:S02]  /*0340*/  LDG.E R8, desc[UR20][R2.64] ;  /* 0x0000001402087981 */ /* 0x000ee4000c1e1900 */
[----:B---3--:R-:W-:-:S04]  /*0350*/  IMAD.IADD R8, R13, 0x1, R8 ;  /* 0x000000010d087824 */ /* 0x008fc800078e0208 */
[----:B0-----:R-:W-:-:S05]  /*0360*/  VIADD R11, R8, UR17 ;  /* 0x00000011080b7c36 */ /* 0x001fca0008000000 */
[----:B------:R0:W-:Y:S04]  /*0370*/  STG.E desc[UR20][R4.64], R11 ;  /* 0x0000000b04007986 */ /* 0x0001e8000c101914 */
[----:B------:R-:W3:Y:S02]  /*0380*/  LDG.E R13, desc[UR20][R2.64] ;  /* 0x00000014020d7981 */ /* 0x000ee4000c1e1900 */
[----:B---3--:R-:W-:-:S05]  /*0390*/  IMAD.IADD R13, R8, 0x1, R13 ;  /* 0x00000001080d7824 */ /* 0x008fca00078e020d */
[----:B-1----:R-:W-:-:S05]  /*03a0*/  IADD3 R9, PT, PT, R13, UR16, RZ ;  /* 0x000000100d097c10 */ /* 0x002fca000fffe0ff */
[----:B------:R1:W-:Y:S04]  /*03b0*/  STG.E desc[UR20][R4.64], R9 ;  /* 0x0000000904007986 */ /* 0x0003e8000c101914 */
[----:B------:R-:W3:Y:S02]  /*03c0*/  LDG.E R8, desc[UR20][R2.64] ;  /* 0x0000001402087981 */ /* 0x000ee4000c1e1900 */
[----:B---3--:R-:W-:-:S04]  /*03d0*/  IMAD.IADD R8, R13, 0x1, R8 ;  /* 0x000000010d087824 */ /* 0x008fc800078e0208 */
[----:B------:R-:W-:-:S05]  /*03e0*/  VIADD R13, R8, UR15 ;  /* 0x0000000f080d7c36 */ /* 0x000fca0008000000 */
[----:B------:R3:W-:Y:S04]  /*03f0*/  STG.E desc[UR20][R4.64], R13 ;  /* 0x0000000d04007986 */ /* 0x0007e8000c101914 */
[----:B--2---:R-:W2:Y:S02]  /*0400*/  LDG.E R15, desc[UR20][R2.64] ;  /* 0x00000014020f7981 */ /* 0x004ea4000c1e1900 */
[----:B--2---:R-:W-:-:S05]  /*0410*/  IMAD.IADD R15, R8, 0x1, R15 ;  /* 0x00000001080f7824 */ /* 0x004fca00078e020f */
[----:B0-----:R-:W-:-:S05]  /*0420*/  IADD3 R11, PT, PT, R15, UR14, RZ ;  /* 0x0000000e0f0b7c10 */ /* 0x001fca000fffe0ff */
[----:B------:R0:W-:Y:S04]  /*0430*/  STG.E desc[UR20][R4.64], R11 ;  /* 0x0000000b04007986 */ /* 0x0001e8000c101914 */
[----:B------:R-:W2:Y:S02]  /*0440*/  LDG.E R8, desc[UR20][R2.64] ;  /* 0x0000001402087981 */ /* 0x000ea4000c1e1900 */
[----:B--2---:R-:W-:-:S04]  /*0450*/  IMAD.IADD R8, R15, 0x1, R8 ;  /* 0x000000010f087824 */ /* 0x004fc800078e0208 */
[----:B-1----:R-:W-:-:S05]  /*0460*/  VIADD R9, R8, UR13 ;  /* 0x0000000d08097c36 */ /* 0x002fca0008000000 */
[----:B------:R1:W-:Y:S04]  /*0470*/  STG.E desc[UR20][R4.64], R9 ;  /* 0x0000000904007986 */ /* 0x0003e8000c101914 */
[----:B------:R-:W2:Y:S02]  /*0480*/  LDG.E R15, desc[UR20][R2.64] ;  /* 0x00000014020f7981 */ /* 0x000ea4000c1e1900 */
[----:B--2---:R-:W-:-:S05]  /*0490*/  IMAD.IADD R15, R8, 0x1, R15 ;  /* 0x00000001080f7824 */ /* 0x004fca00078e020f */
[----:B---3--:R-:W-:-:S05]  /*04a0*/  IADD3 R13, PT, PT, R15, UR12, RZ ;  /* 0x0000000c0f0d7c10 */ /* 0x008fca000fffe0ff */
        /* <DEDUP_REMOVED lines=11> */
[----:B--2---:R-:W-:-:S05]  /*0560*/  VIADD R13, R8, UR9 ;  /* 0x00000009080d7c36 */ /* 0x004fca0008000000 */
[----:B------:R2:W-:Y:S04]  /*0570*/  STG.E desc[UR20][R4.64], R13 ;  /* 0x0000000d04007986 */ /* 0x0005e8000c101914 */
[----:B------:R-:W3:Y:S02]  /*0580*/  LDG.E R15, desc[UR20][R2.64] ;  /* 0x00000014020f7981 */ /* 0x000ee4000c1e1900 */
[----:B---3--:R-:W-:-:S05]  /*0590*/  IMAD.IADD R15, R8, 0x1, R15 ;  /* 0x00000001080f7824 */ /* 0x008fca00078e020f */
[----:B0-----:R-:W-:-:S05]  /*05a0*/  IADD3 R11, PT, PT, R15, UR8, RZ ;  /* 0x000000080f0b7c10 */ /* 0x001fca000fffe0ff */
[----:B------:R0:W-:Y:S04]  /*05b0*/  STG.E desc[UR20][R4.64], R11 ;  /* 0x0000000b04007986 */ /* 0x0001e8000c101914 */
[----:B------:R-:W3:Y:S02]  /*05c0*/  LDG.E R8, desc[UR20][R2.64] ;  /* 0x0000001402087981 */ /* 0x000ee4000c1e1900 */
[----:B---3--:R-:W-:-:S04]  /*05d0*/  IMAD.IADD R8, R15, 0x1, R8 ;  /* 0x000000010f087824 */ /* 0x008fc800078e0208 */
[----:B-1----:R-:W-:-:S05]  /*05e0*/  VIADD R9, R8, UR7 ;  /* 0x0000000708097c36 */ /* 0x002fca0008000000 */
[----:B------:R0:W-:Y:S04]  /*05f0*/  STG.E desc[UR20][R4.64], R9 ;  /* 0x0000000904007986 */ /* 0x0001e8000c101914 */
[----:B------:R-:W3:Y:S01]  /*0600*/  LDG.E R15, desc[UR20][R2.64] ;  /* 0x00000014020f7981 */ /* 0x000ee2000c1e1900 */
[----:B------:R-:W-:Y:S02]  /*0610*/  VIADD R7, R7, 0x10 ;  /* 0x0000001007077836 */ /* 0x000fe40000000000 */
[----:B---3--:R-:W-:-:S05]  /*0620*/  IMAD.IADD R15, R8, 0x1, R15 ;  /* 0x00000001080f7824 */ /* 0x008fca00078e020f */
[----:B--2---:R-:W-:-:S05]  /*0630*/  IADD3 R13, PT, PT, R15, UR6, RZ ;  /* 0x000000060f0d7c10 */ /* 0x004fca000fffe0ff */
[----:B------:R0:W-:Y:S04]  /*0640*/  STG.E desc[UR20][R4.64], R13 ;  /* 0x0000000d04007986 */ /* 0x0001e8000c101914 */
[----:B------:R-:W2:Y:S01]  /*0650*/  LDG.E R8, desc[UR20][R2.64] ;  /* 0x0000001402087981 */ /* 0x000ea2000c1e1900 */
[----:B------:R-:W-:Y:S01]  /*0660*/  ISETP.NE.AND P0, PT, R7, RZ, PT ;  /* 0x000000ff0700720c */ /* 0x000fe20003f05270 */
[----:B------:R-:W-:Y:S01]  /*0670*/  UIADD3 UR19, UPT, UPT, UR19, 0x20, URZ ;  /* 0x0000002013137890 */ /* 0x000fe2000fffe0ff */
[----:B------:R-:W-:Y:S01]  /*0680*/  VIADD R6, R6, 0x10 ;  /* 0x0000001006067836 */ /* 0x000fe20000000000 */
[----:B------:R-:W-:Y:S02]  /*0690*/  UIADD3 UR18, UPT, UPT, UR18, 0x30, URZ ;  /* 0x0000003012127890 */ /* 0x000fe4000fffe0ff */
[----:B------:R-:W-:-:S02]  /*06a0*/  UIADD3 UR17, UPT, UPT, UR17, 0x40, URZ ;  /* 0x0000004011117890 */ /* 0x000fc4000fffe0ff */
[----:B------:R-:W-:Y:S02]  /*06b0*/  UIADD3 UR16, UPT, UPT, UR16, 0x50, URZ ;  /* 0x0000005010107890 */ /* 0x000fe4000fffe0ff */
[----:B------:R-:W-:Y:S02]  /*06c0*/  UIADD3 UR15, UPT, UPT, UR15, 0x60, URZ ;  /* 0x000000600f0f7890 */ /* 0x000fe4000fffe0ff */
[----:B------:R-:W-:Y:S02]  /*06d0*/  UIADD3 UR14, UPT, UPT, UR14, 0x70, URZ ;  /* 0x000000700e0e7890 */ /* 0x000fe4000fffe0ff */
[----:B------:R-:W-:Y:S02]  /*06e0*/  UIADD3 UR13, UPT, UPT, UR13, 0x80, URZ ;  /* 0x000000800d0d7890 */ /* 0x000fe4000fffe0ff */
[----:B------:R-:W-:Y:S02]  /*06f0*/  UIADD3 UR12, UPT, UPT, UR12, 0x90, URZ ;  /* 0x000000900c0c7890 */ /* 0x000fe4000fffe0ff */
[----:B------:R-:W-:-:S02]  /*0700*/  UIADD3 UR11, UPT, UPT, UR11, 0xa0, URZ ;  /* 0x000000a00b0b7890 */ /* 0x000fc4000fffe0ff */
[----:B------:R-:W-:Y:S02]  /*0710*/  UIADD3 UR10, UPT, UPT, UR10, 0xb0, URZ ;  /* 0x000000b00a0a7890 */ /* 0x000fe4000fffe0ff */
[----:B------:R-:W-:Y:S02]  /*0720*/  UIADD3 UR9, UPT, UPT, UR9, 0xc0, URZ ;  /* 0x000000c009097890 */ /* 0x000fe4000fffe0ff */
[----:B------:R-:W-:Y:S02]  /*0730*/  UIADD3 UR8, UPT, UPT, UR8, 0xd0, URZ ;  /* 0x000000d008087890 */ /* 0x000fe4000fffe0ff */
[----:B------:R-:W-:Y:S02]  /*0740*/  UIADD3 UR7, UPT, UPT, UR7, 0xe0, URZ ;  /* 0x000000e007077890 */ /* 0x000fe4000fffe0ff */
[----:B------:R-:W-:Y:S01]  /*0750*/  UIADD3 UR6, UPT, UPT, UR6, 0xf0, URZ ;  /* 0x000000f006067890 */ /* 0x000fe2000fffe0ff */
[--C-:B--2---:R-:W-:Y:S01]  /*0760*/  IADD3 R15, PT, PT, R15, UR5, R8.reuse ;  /* 0x000000050f0f7c10 */ /* 0x104fe2000fffe008 */
[----:B------:R-:W-:Y:S01]  /*0770*/  UIADD3 UR5, UPT, UPT, UR5, 0x100, URZ ;  /* 0x0000010005057890 */ /* 0x000fe2000fffe0ff */
[----:B------:R-:W-:Y:S01]  /*0780*/  IADD3 R8, PT, PT, R13, UR4, R8 ;  /* 0x000000040d087c10 */ /* 0x000fe2000fffe008 */
[----:B------:R-:W-:-:S02]  /*0790*/  UIADD3 UR4, UPT, UPT, UR4, 0x10, URZ ;  /* 0x0000001004047890 */ /* 0x000fc4000fffe0ff */
[----:B------:R0:W-:Y:S02]  /*07a0*/  STG.E desc[UR20][R4.64], R15 ;  /* 0x0000000f04007986 */ /* 0x0001e4000c101914 */
[----:B------:R-:W-:Y:S01]  /*07b0*/  VIADD R8, R8, 0xf ;  /* 0x0000000f08087836 */ /* 0x000fe20000000000 */
[----:B------:R-:W-:Y:S07]  /*07c0*/  @P0 BRA `(.L_x_1) ;  /* 0xfffffff800ac0947 */ /* 0x000fee000383ffff */
[----:B------:R-:W-:-:S07]  /*07d0*/  IADD3 R6, PT, PT, R6, 0x1, RZ ;  /* 0x0000000106067810 */ /* 0x000fce0007ffe0ff */
.L_x_0:
[----:B------:R-:W-:-:S13]  /*07e0*/  ISETP.NE.AND P0, PT, R10, RZ, PT ;  /* 0x000000ff0a00720c */ /* 0x000fda0003f05270 */
[----:B------:R-:W-:Y:S05]  /*07f0*/  @!P0 EXIT ;  /* 0x000000000000894d */ /* 0x000fea0003800000 */
[----:B------:R-:W-:Y:S02]  /*0800*/  ISETP.GE.U32.AND P0, PT, R10, 0x8, PT ;  /* 0x000000080a00780c */ /* 0x000fe40003f06070 */
[----:B------:R-:W-:-:S04]  /*0810*/  LOP3.LUT R12, R0, 0x7, RZ, 0xc0, !PT ;  /* 0x00000007000c7812 */ /* 0x000fc800078ec0ff */
[----:B------:R-:W-:-:S07]  /*0820*/  ISETP.NE.AND P1, PT, R12, RZ, PT ;  /* 0x000000ff0c00720c */ /* 0x000fce0003f25270 */
[----:B------:R-:W-:Y:S06]  /*0830*/  @!P0 BRA `(.L_x_2) ;  /* 0x0000000000848947 */ /* 0x000fec0003800000 */
[----:B------:R-:W2:Y:S04]  /*0840*/  LDG.E R7, desc[UR20][R2.64] ;  /* 0x0000001402077981 */ /* 0x000ea8000c1e1900 */
[----:B------:R-:W2:Y:S02]  /*0850*/  LDG.E R8, desc[UR20][R4.64] ;  /* 0x0000001404087981 */ /* 0x000ea4000c1e1900 */
[----:B--2---:R-:W-:-:S05]  /*0860*/  IADD3 R7, PT, PT, R8, R7, R6 ;  /* 0x0000000708077210 */ /* 0x004fca0007ffe006 */
[----:B------:R1:W-:Y:S04]  /*0870*/  STG.E desc[UR20][R4.64], R7 ;  /* 0x0000000704007986 */ /* 0x0003e8000c101914 */
[----:B------:R-:W2:Y:S02]  /*0880*/  LDG.E R8, desc[UR20][R2.64] ;  /* 0x0000001402087981 */ /* 0x000ea4000c1e1900 */
[----:B--2---:R-:W-:-:S05]  /*0890*/  IADD3 R8, PT, PT, R7, R6, R8 ;  /* 0x0000000607087210 */ /* 0x004fca0007ffe008 */
[----:B0-----:R-:W-:-:S05]  /*08a0*/  VIADD R9, R8, 0x1 ;  /* 0x0000000108097836 */ /* 0x001fca0000000000 */
[----:B------:R0:W-:Y:S04]  /*08b0*/  STG.E desc[UR20][R4.64], R9 ;  /* 0x0000000904007986 */ /* 0x0001e8000c101914 */
[----:B------:R-:W2:Y:S02]  /*08c0*/  LDG.E R8, desc[UR20][R2.64] ;  /* 0x0000001402087981 */ /* 0x000ea4000c1e1900 */
[----:B--2---:R-:W-:-:S05]  /*08d0*/  IADD3 R8, PT, PT, R9, R6, R8 ;  /* 0x0000000609087210 */ /* 0x004fca0007ffe008 */
[----:B------:R-:W-:-:S05]  /*08e0*/  VIADD R11, R8, 0x2 ;  /* 0x00000002080b7836 */ /* 0x000fca0000000000 */
[----:B------:R2:W-:Y:S04]  /*08f0*/  STG.E desc[UR20][R4.64], R11 ;  /* 0x0000000b04007986 */ /* 0x0005e8000c101914 */
[----:B------:R-:W3:Y:S02]  /*0900*/  LDG.E R8, desc[UR20][R2.64] ;  /* 0x0000001402087981 */ /* 0x000ee4000c1e1900 */
[----:B---3--:R-:W-:-:S05]  /*0910*/  IADD3 R8, PT, PT, R11, R6, R8 ;  /* 0x000000060b087210 */ /* 0x008fca0007ffe008 */
[----:B-1----:R-:W-:-:S05]  /*0920*/  VIADD R7, R8, 0x3 ;  /* 0x0000000308077836 */ /* 0x002fca0000000000 */
[----:B------:R1:W-:Y:S04]  /*0930*/  STG.E desc[UR20][R4.64], R7 ;  /* 0x0000000704007986 */ /* 0x0003e8000c101914 */
[----:B------:R-:W3:Y:S02]  /*0940*/  LDG.E R8, desc[UR20][R2.64] ;  /* 0x0000001402087981 */ /* 0x000ee4000c1e1900 */
[----:B---3--:R-:W-:-:S04]  /*0950*/  IADD3 R8, PT, PT, R7, R6, R8 ;  /* 0x0000000607087210 */ /* 0x008fc80007ffe008 */
[----:B0-----:R-:W-:-:S05]  /*0960*/  IADD3 R9, PT, PT, R8, 0x4, RZ ;  /* 0x0000000408097810 */ /* 0x001fca0007ffe0ff */
[----:B------:R0:W-:Y:S04]  /*0970*/  STG.E desc[UR20][R4.64], R9 ;  /* 0x0000000904007986 */ /* 0x0001e8000c101914 */
[----:B------:R-:W3:Y:S02]  /*0980*/  LDG.E R8, desc[UR20][R2.64] ;  /* 0x0000001402087981 */ /* 0x000ee4000c1e1900 */
[----:B---3--:R-:W-:-:S05]  /*0990*/  IADD3 R8, PT, PT, R9, R6, R8 ;  /* 0x0000000609087210 */ /* 0x008fca0007ffe008 */
[----:B--2---:R-:W-:-:S05]  /*09a0*/  VIADD R11, R8, 0x5 ;  /* 0x00000005080b7836 */ /* 0x004fca0000000000 */
[----:B------:R2:W-:Y:S04]  /*09b0*/  STG.E desc[UR20][R4.64], R11 ;  /* 0x0000000b04007986 */ /* 0x0005e8000c101914 */
[----:B------:R-:W3:Y:S02]  /*09c0*/  LDG.E R8, desc[UR20][R2.64] ;  /* 0x0000001402087981 */ /* 0x000ee4000c1e1900 */
[----:B---3--:R-:W-:-:S05]  /*09d0*/  IADD3 R8, PT, PT, R11, R6, R8 ;  /* 0x000000060b087210 */ /* 0x008fca0007ffe008 */
[----:B-1----:R-:W-:-:S05]  /*09e0*/  VIADD R7, R8, 0x6 ;  /* 0x0000000608077836 */ /* 0x002fca0000000000 */
[----:B------:R2:W-:Y:S04]  /*09f0*/  STG.E desc[UR20][R4.64], R7 ;  /* 0x0000000704007986 */ /* 0x0005e8000c101914 */
[----:B------:R-:W3:Y:S02]  /*0a00*/  LDG.E R8, desc[UR20][R2.64] ;  /* 0x0000001402087981 */ /* 0x000ee4000c1e1900 */
[----:B---3--:R-:W-:Y:S02]  /*0a10*/  IADD3 R8, PT, PT, R7, R6, R8 ;  /* 0x0000000607087210 */ /* 0x008fe40007ffe008 */
[----:B------:R-:W-:-:S03]  /*0a20*/  IADD3 R6, PT, PT, R6, 0x8, RZ ;  /* 0x0000000806067810 */ /* 0x000fc60007ffe0ff */
[----:B0-----:R-:W-:-:S05]  /*0a30*/  VIADD R9, R8, 0x7 ;  /* 0x0000000708097836 */ /* 0x001fca0000000000 */
[----:B------:R2:W-:Y:S02]  /*0a40*/  STG.E desc[UR20][R4.64], R9 ;  /* 0x0000000904007986 */ /* 0x0005e4000c101914 */
.L_x_2:
[----:B------:R-:W-:Y:S05]  /*0a50*/  @!P1 EXIT ;  /* 0x000000000000994d */ /* 0x000fea0003800000 */
[----:B------:R-:W-:Y:S02]  /*0a60*/  ISETP.GE.U32.AND P0, PT, R12, 0x4, PT ;  /* 0x000000040c00780c */ /* 0x000fe40003f06070 */
[----:B------:R-:W-:-:S04]  /*0a70*/  LOP3.LUT R0, R0, 0x3, RZ, 0xc0, !PT ;  /* 0x0000000300007812 */ /* 0x000fc800078ec0ff */
[----:B------:R-:W-:-:S07]  /*0a80*/  ISETP.NE.AND P1, PT, R0, RZ, PT ;  /* 0x000000ff0000720c */ /* 0x000fce0003f25270 */
[----:B------:R-:W-:Y:S06]  /*0a90*/  @!P0 BRA `(.L_x_3) ;  /* 0x0000000000448947 */ /* 0x000fec0003800000 */
[----:B--2---:R-:W2:Y:S04]  /*0aa0*/  LDG.E R7, desc[UR20][R2.64] ;  /* 0x0000001402077981 */ /* 0x004ea8000c1e1900 */
        /* <DEDUP_REMOVED lines=11> */
[----:B------:R-:W2:Y:S02]  /*0b60*/  LDG.E R8, desc[UR20][R2.64] ;  /* 0x0000001402087981 */ /* 0x000ea4000c1e1900 */
[----:B--2---:R-:W-:Y:S01]  /*0b70*/  IADD3 R8, PT, PT, R11, R6, R8 ;  /* 0x000000060b087210 */ /* 0x004fe20007ffe008 */
[----:B------:R-:W-:-:S03]  /*0b80*/  VIADD R6, R6, 0x4 ;  /* 0x0000000406067836 */ /* 0x000fc60000000000 */
[----:B-1----:R-:W-:-:S05]  /*0b90*/  IADD3 R7, PT, PT, R8, 0x3, RZ ;  /* 0x0000000308077810 */ /* 0x002fca0007ffe0ff */
[----:B------:R3:W-:Y:S02]  /*0ba0*/  STG.E desc[UR20][R4.64], R7 ;  /* 0x0000000704007986 */ /* 0x0007e4000c101914 */
.L_x_3:
[----:B------:R-:W-:Y:S05]  /*0bb0*/  @!P1 EXIT ;  /* 0x000000000000994d */ /* 0x000fea0003800000 */
[----:B--23--:R1:W5:Y:S01]  /*0bc0*/  LDG.E R7, desc[UR20][R4.64] ;  /* 0x0000001404077981 */ /* 0x00c362000c1e1900 */
[----:B------:R-:W-:-:S07]  /*0bd0*/  IMAD.MOV R0, RZ, RZ, -R0 ;  /* 0x000000ffff007224 */ /* 0x000fce00078e0a00 */
.L_x_4:
[----:B------:R-:W0:Y:S01]  /*0be0*/  LDG.E R8, desc[UR20][R2.64] ;  /* 0x0000001402087981 */ /* 0x000e22000c1e1900 */
[----:B------:R-:W-:-:S04]  /*0bf0*/  IADD3 R0, PT, PT, R0, 0x1, RZ ;  /* 0x0000000100007810 */ /* 0x000fc80007ffe0ff */
[----:B------:R-:W-:Y:S02]  /*0c00*/  ISETP.NE.AND P0, PT, R0, RZ, PT ;  /* 0x000000ff0000720c */ /* 0x000fe40003f05270 */
[C---:B0-2--5:R-:W-:Y:S02]  /*0c10*/  IADD3 R9, PT, PT, R6.reuse, R7, R8 ;  /* 0x0000000706097210 */ /* 0x065fe40007ffe008 */
[----:B------:R-:W-:Y:S01]  /*0c20*/  IADD3 R7, PT, PT, R7, R8, R6 ;  /* 0x0000000807077210 */ /* 0x000fe20007ffe006 */
[----:B------:R-:W-:Y:S02]  /*0c30*/  VIADD R6, R6, 0x1 ;  /* 0x0000000106067836 */ /* 0x000fe40000000000 */
[----:B------:R2:W-:Y:S06]  /*0c40*/  STG.E desc[UR20][R4.64], R9 ;  /* 0x0000000904007986 */ /* 0x0005ec000c101914 */
[----:B------:R-:W-:Y:S05]  /*0c50*/  @P0 BRA `(.L_x_4) ;  /* 0xfffffffc00e00947 */ /* 0x000fea000383ffff */
[----:B------:R-:W-:Y:S05]  /*0c60*/  EXIT ;  /* 0x000000000000794d */ /* 0x000fea0003800000 */
.L_x_5:
[----:B------:R-:W-:-:S00]  /*0c70*/  BRA `(.L_x_5) ;  /* 0xfffffffc00fc7947 */ /* 0x000fc0000383ffff */
[----:B------:R-:W-:-:S00]  /*0c80*/  NOP ;  /* 0x0000000000007918 */ /* 0x000fc00000000000 */
[----:B------:R-:W-:-:S00]  /*0c90*/  NOP ;  /* 0x0000000000007918 */ /* 0x000fc00000000000 */
[----:B------:R-:W-:-:S00]  /*0ca0*/  NOP ;  /* 0x0000000000007918 */ /* 0x000fc00000000000 */
[----:B------:R-:W-:-:S00]  /*0cb0*/  NOP ;  /* 0x0000000000007918 */ /* 0x000fc00000000000 */
[----:B------:R-:W-:-:S00]  /*0cc0*/  NOP ;  /* 0x0000000000007918 */ /* 0x000fc00000000000 */
[----:B------:R-:W-:-:S00]  /*0cd0*/  NOP ;  /* 0x0000000000007918 */ /* 0x000fc00000000000 */
[----:B------:R-:W-:-:S00]  /*0ce0*/  NOP ;  /* 0x0000000000007918 */ /* 0x000fc00000000000 */
[----:B------:R-:W-:-:S00]  /*0cf0*/  NOP ;  /* 0x0000000000007918 */ /* 0x000fc00000000000 */
.L_x_10:


//--------------------- .text._Z12AddIncrementiPiS_i --------------------------
	.section	.text._Z12AddIncrementiPiS_i,"ax",@progbits
	.align	128
        .global         _Z12AddIncrementiPiS_i
        .type           _Z12AddIncrementiPiS_i,@function
        .size           _Z12AddIncrementiPiS_i,(.L_x_11 - _Z12AddIncrementiPiS_i)
        .other          _Z12AddIncrementiPiS_i,@"STO_CUDA_ENTRY STV_DEFAULT"
_Z12AddIncrementiPiS_i:
.text._Z12AddIncrementiPiS_i:
[----:B------:R-:W-:Y:S01]  /*0000*/  LDC R1, c[0x0][0x37c] ;  /* 0x0000df00ff017b82 */ /* 0x000fe20000000800 */
[----:B------:R-:W0:Y:S07]  /*0010*/  S2R R6, SR_TID.X ;  /* 0x0000000000067919 */ /* 0x000e2e0000002100 */
[----:B------:R-:W0:Y:S01]  /*0020*/  S2UR UR4, SR_CTAID.X ;  /* 0x00000000000479c3 */ /* 0x000e220000002500 */
[----:B------:R-:W1:Y:S01]  /*0030*/  LDCU.64 UR6, c[0x0][0x358] ;  /* 0x00006b00ff0677ac */ /* 0x000e620008000a00 */
[----:B------:R-:W2:Y:S06]  /*0040*/  LDCU UR8, c[0x0][0x380] ;  /* 0x00007000ff0877ac */ /* 0x000eac0008000800 */
[----:B------:R-:W0:Y:S08]  /*0050*/  LDC R7, c[0x0][0x360] ;  /* 0x0000d800ff077b82 */ /* 0x000e300000000800 */
[----:B------:R-:W3:Y:S08]  /*0060*/  LDC.64 R4, c[0x0][0x390] ;  /* 0x0000e400ff047b82 */ /* 0x000ef00000000a00 */
[----:B------:R-:W4:Y:S01]  /*0070*/  LDC.64 R2, c[0x0][0x388] ;  /* 0x0000e200ff027b82 */ /* 0x000f220000000a00 */
[----:B0-----:R-:W-:-:S04]  /*0080*/  IMAD R7, R7, UR4, R6 ;  /* 0x0000000407077c24 */ /* 0x001fc8000f8e0206 */
[----:B---3--:R-:W-:-:S06]  /*0090*/  IMAD.WIDE R4, R7, 0x4, R4 ;  /* 0x0000000407047825 */ /* 0x008fcc00078e0204 */
[----:B-1----:R-:W3:Y:S01]  /*00a0*/  LDG.E R4, desc[UR6][R4.64] ;  /* 0x0000000604047981 */ /* 0x002ee2000c1e1900 */
[----:B----4-:R-:W-:-:S05]  /*00b0*/  IMAD.WIDE R2, R7, 0x4, R2 ;  /* 0x0000000407027825 */ /* 0x010fca00078e0202 */
[----:B------:R-:W4:Y:S01]  /*00c0*/  LDG.E R0, desc[UR6][R2.64] ;  /* 0x0000000602007981 */ /* 0x000f22000c1e1900 */
[----:B------:R-:W0:Y:S01]  /*00d0*/  S2UR UR5, SR_CgaCtaId ;  /* 0x00000000000579c3 */ /* 0x000e220000008800 */
[----:B------:R-:W-:Y:S01]  /*00e0*/  UMOV UR4, 0x400 ;  /* 0x0000040000047882 */ /* 0x000fe20000000000 */
[----:B--2---:R-:W-:Y:S01]  /*00f0*/  ISETP.GE.AND P0, PT, R7, UR8, PT ;  /* 0x0000000807007c0c */ /* 0x004fe2000bf06270 */
[----:B0-----:R-:W-:-:S06]  /*0100*/  ULEA UR4, UR5, UR4, 0x18 ;  /* 0x0000000405047291 */ /* 0x001fcc000f8ec0ff */
[----:B------:R-:W-:-:S05]  /*0110*/  LEA R7, R6, UR4, 0x2 ;  /* 0x0000000406077c11 */ /* 0x000fca000f8e10ff */
[----:B---3--:R0:W-:Y:S04]  /*0120*/  STS [R7+0x1000], R4 ;  /* 0x0010000407007388 */ /* 0x0081e80000000800 */
[----:B----4-:R0:W-:Y:S01]  /*0130*/  STS [R7], R0 ;  /* 0x0000000007007388 */ /* 0x0101e20000000800 */
[----:B------:R-:W-:Y:S05]  /*0140*/  @P0 EXIT ;  /* 0x000000000000094d */ /* 0x000fea0003800000 */
[----:B------:R-:W1:Y:S02]  /*0150*/  LDC R8, c[0x0][0x398] ;  /* 0x0000e600ff087b82 */ /* 0x000e640000000800 */
[----:B-1----:R-:W-:-:S13]  /*0160*/  ISETP.GE.AND P0, PT, R8, 0x1, PT ;  /* 0x000000010800780c */ /* 0x002fda0003f06270 */
[----:B------:R-:W-:Y:S05]  /*0170*/  @!P0 BRA `(.L_x_6) ;  /* 0x0000000000248947 */ /* 0x000fea0003800000 */
[----:B------:R-:W-:Y:S01]  /*0180*/  VIADD R9, R8, 0xffffffff ;  /* 0xffffffff08097836 */ /* 0x000fe20000000000 */
[----:B0-----:R-:W-:Y:S01]  /*0190*/  IADD3 R0, PT, PT, R4, R0, RZ ;  /* 0x0000000004007210 */ /* 0x001fe20007ffe0ff */
[----:B------:R-:W-:Y:S01]  /*01a0*/  VIADD R8, R8, 0xfffffffe ;  /* 0xfffffffe08087836 */ /* 0x000fe20000000000 */
[----:B------:R-:W-:-:S03]  /*01b0*/  IADD3 R6, PT, PT, R4, 0x2, RZ ;  /* 0x0000000204067810 */ /* 0x000fc60007ffe0ff */
[----:B------:R-:W-:-:S04]  /*01c0*/  IMAD.WIDE.U32 R4, R9, R8, RZ ;  /* 0x0000000809047225 */ /* 0x000fc800078e00ff */
[----:B------:R-:W-:Y:S01]  /*01d0*/  IMAD R0, R9, R6, R0 ;  /* 0x0000000609007224 */ /* 0x000fe200078e0200 */
[----:B------:R-:W-:-:S04]  /*01e0*/  SHF.R.U64 R5, R4, 0x1, R5 ;  /* 0x0000000104057819 */ /* 0x000fc80000001205 */
[----:B------:R-:W-:-:S05]  /*01f0*/  IADD3 R0, PT, PT, R0, 0x1, R5 ;  /* 0x0000000100007810 */ /* 0x000fca0007ffe005 */
[----:B------:R1:W-:Y:S02]  /*0200*/  STS [R7], R0 ;  /* 0x0000000007007388 */ /* 0x0003e40000000800 */
.L_x_6:
[----:B------:R-:W-:Y:S01]  /*0210*/  STG.E desc[UR6][R2.64], R0 ;  /* 0x0000000002007986 */ /* 0x000fe2000c101906 */
[----:B------:R-:W-:Y:S05]  /*0220*/  EXIT ;  /* 0x000000000000794d */ /* 0x000fea0003800000 */
.L_x_7:
        /* <DEDUP_REMOVED lines=13> */
.L_x_11:


//--------------------- .text._Z9IncrementiPii    --------------------------
	.section	.text._Z9IncrementiPii,"ax",@progbits
	.align	128
        .global         _Z9IncrementiPii
        .type           _Z9IncrementiPii,@function
        .size           _Z9IncrementiPii,(.L_x_12 - _Z9IncrementiPii)
        .other          _Z9IncrementiPii,@"STO_CUDA_ENTRY STV_DEFAULT"
_Z9IncrementiPii:
.text._Z9IncrementiPii:
[----:B------:R-:W-:Y:S01]  /*0000*/  LDC R1, c[0x0][0x37c] ;  /* 0x0000df00ff017b82 */ /* 0x000fe20000000800 */
[----:B------:R-:W0:Y:S07]  /*0010*/  S2R R4, SR_TID.X ;  /* 0x0000000000047919 */ /* 0x000e2e0000002100 */
[----:B------:R-:W0:Y:S01]  /*0020*/  S2UR UR4, SR_CTAID.X ;  /* 0x00000000000479c3 */ /* 0x000e220000002500 */
[----:B------:R-:W1:Y:S01]  /*0030*/  LDCU.64 UR6, c[0x0][0x358] ;  /* 0x00006b00ff0677ac */ /* 0x000e620008000a00 */
[----:B------:R-:W2:Y:S06]  /*0040*/  LDCU UR8, c[0x0][0x380] ;  /* 0x00007000ff0877ac */ /* 0x000eac0008000800 */
[----:B------:R-:W0:Y:S08]  /*0050*/  LDC R5, c[0x0][0x360] ;  /* 0x0000d800ff057b82 */ /* 0x000e300000000800 */
[----:B------:R-:W3:Y:S01]  /*0060*/  LDC.64 R2, c[0x0][0x388] ;  /* 0x0000e200ff027b82 */ /* 0x000ee20000000a00 */
[----:B0-----:R-:W-:-:S04]  /*0070*/  IMAD R5, R5, UR4, R4 ;  /* 0x0000000405057c24 */ /* 0x001fc8000f8e0204 */
[----:B---3--:R-:W-:-:S05]  /*0080*/  IMAD.WIDE R2, R5, 0x4, R2 ;  /* 0x0000000405027825 */ /* 0x008fca00078e0202 */
[----:B-1----:R-:W3:Y:S01]  /*0090*/  LDG.E R0, desc[UR6][R2.64] ;  /* 0x0000000602007981 */ /* 0x002ee2000c1e1900 */
[----:B------:R-:W0:Y:S01]  /*00a0*/  S2UR UR5, SR_CgaCtaId ;  /* 0x00000000000579c3 */ /* 0x000e220000008800 */
[----:B------:R-:W-:Y:S01]  /*00b0*/  UMOV UR4, 0x400 ;  /* 0x0000040000047882 */ /* 0x000fe20000000000 */
[----:B--2---:R-:W-:Y:S01]  /*00c0*/  ISETP.GE.AND P0, PT, R5, UR8, PT ;  /* 0x0000000805007c0c */ /* 0x004fe2000bf06270 */
[----:B0-----:R-:W-:-:S06]  /*00d0*/  ULEA UR4, UR5, UR4, 0x18 ;  /* 0x0000000405047291 */ /* 0x001fcc000f8ec0ff */
[----:B------:R-:W-:-:S05]  /*00e0*/  LEA R7, R4, UR4, 0x2 ;  /* 0x0000000404077c11 */ /* 0x000fca000f8e10ff */
[----:B---3--:R0:W-:Y:S01]  /*00f0*/  STS [R7], R0 ;  /* 0x0000000007007388 */ /* 0x0081e20000000800 */
[----:B------:R-:W-:Y:S05]  /*0100*/  @P0 EXIT ;  /* 0x000000000000094d */ /* 0x000fea0003800000 */
[----:B------:R-:W1:Y:S02]  /*0110*/  LDC R9, c[0x0][0x390] ;  /* 0x0000e400ff097b82 */ /* 0x000e640000000800 */
[----:B-1----:R-:W-:-:S13]  /*0120*/  ISETP.GE.AND P0, PT, R9, 0x1, PT ;  /* 0x000000010900780c */ /* 0x002fda0003f06270 */
[----:B------:R-:W-:Y:S05]  /*0130*/  @!P0 BRA `(.L_x_8) ;  /* 0x00000000001c8947 */ /* 0x000fea0003800000 */
[C---:B------:R-:W-:Y:S01]  /*0140*/  IADD3 R5, PT, PT, R9.reuse, -0x2, RZ ;  /* 0xfffffffe09057810 */ /* 0x040fe20007ffe0ff */
[C---:B------:R-:W-:Y:S02]  /*0150*/  VIADD R4, R9.reuse, 0xffffffff ;  /* 0xffffffff09047836 */ /* 0x040fe40000000000 */
[----:B0-----:R-:W-:Y:S02]  /*0160*/  IMAD R0, R9, 0x2, R0 ;  /* 0x0000000209007824 */ /* 0x001fe400078e0200 */
[----:B------:R-:W-:-:S05]  /*0170*/  IMAD.WIDE.U32 R4, R4, R5, RZ ;  /* 0x0000000504047225 */ /* 0x000fca00078e00ff */
[----:B------:R-:W-:-:S04]  /*0180*/  SHF.R.U64 R5, R4, 0x1, R5 ;  /* 0x0000000104057819 */ /* 0x000fc80000001205 */
[----:B------:R-:W-:-:S05]  /*0190*/  IADD3 R0, PT, PT, R0, -0x1, R5 ;  /* 0xffffffff00007810 */ /* 0x000fca0007ffe005 */
[----:B------:R1:W-:Y:S02]  /*01a0*/  STS [R7], R0 ;  /* 0x0000000007007388 */ /* 0x0003e40000000800 */
.L_x_8:
[----:B------:R-:W-:Y:S01]  /*01b0*/  STG.E desc[UR6][R2.64], R0 ;  /* 0x0000000002007986 */ /* 0x000fe2000c101906 */
[----:B------:R-:W-:Y:S05]  /*01c0*/  EXIT ;  /* 0x000000000000794d */ /* 0x000fea0003800000 */
.L_x_9:
        /* <DEDUP_REMOVED lines=11> */
.L_x_12:


//--------------------- .nv.shared._Z20AddIncrementWoSharediPiS_i --------------------------
	.section	.nv.shared._Z20AddIncrementWoSharediPiS_i,"aw",@nobits
	.sectionflags	@""
	.align	16
	.zero		1024


//--------------------- .nv.shared.reserved.0     --------------------------
	.section	.nv.shared.reserved.0,"aw",@nobits
	.weak		__nv_reservedSMEM_offset_0_alias
	.size		__nv_reservedSMEM_offset_0_alias, 0, 64
	.other		__nv_reservedSMEM_offset_0_alias,@"STO_CUDA_RESERVED_SHARED STV_DEFAULT"
__nv_reservedSMEM_offset_0_alias:
	.zero		0
	.zero		64


//--------------------- .nv.shared._Z12AddIncrementiPiS_i --------------------------
	.section	.nv.shared._Z12AddIncrementiPiS_i,"aw",@nobits
	.sectionflags	@""
	.align	16
	.zero		1024


//--------------------- .nv.shared._Z9IncrementiPii --------------------------
	.section	.nv.shared._Z9IncrementiPii,"aw",@nobits
	.sectionflags	@""
	.align	16
.nv.shared._Z9IncrementiPii:
	.zero		5120


//--------------------- .nv.constant0._Z20AddIncrementWoSharediPiS_i --------------------------
	.section	.nv.constant0._Z20AddIncrementWoSharediPiS_i,"a",@progbits
	.sectionflags	@""
	.align	4
.nv.constant0._Z20AddIncrementWoSharediPiS_i:
	.zero		924


//--------------------- .nv.constant0._Z12AddIncrementiPiS_i --------------------------
	.section	.nv.constant0._Z12AddIncrementiPiS_i,"a",@progbits
	.sectionflags	@""
	.align	4
.nv.constant0._Z12AddIncrementiPiS_i:
	.zero		924


//--------------------- .nv.constant0._Z9IncrementiPii --------------------------
	.section	.nv.constant0._Z9IncrementiPii,"a",@progbits
	.sectionflags	@""
	.align	4
.nv.constant0._Z9IncrementiPii:
	.zero		916


//--------------------- SYMBOLS --------------------------

	.type		.nv.reservedSmem.offset0,@object
	.size		.nv.reservedSmem.offset0,0x4
	.type		.nv.reservedSmem.cap,@object
	.size		.nv.reservedSmem.cap,0x4
